	.headerflags	@"EF_CUDA_TEXMODE_UNIFIED EF_CUDA_64BIT_ADDRESS EF_CUDA_ACCELERATORS EF_CUDA_SM90 EF_CUDA_VIRTUAL_SM(EF_CUDA_SM90)"
	.elftype	@"ET_EXEC"


//--------------------- .nv.info                  --------------------------
	.section	.nv.info,"",@"SHT_CUDA_INFO"
	.align	4


	//----- nvinfo : EIATTR_REGCOUNT
	.align		4
        /*0000*/ 	.byte	0x04, 0x2f
        /*0002*/ 	.short	(.L_1 - .L_0)
	.align		4
.L_0:
        /*0004*/ 	.word	index@(triton_mm)
        /*0008*/ 	.word	0x0000005c


	//----- nvinfo : EIATTR_MIN_STACK_SIZE
	.align		4
.L_1:
        /*000c*/ 	.byte	0x04, 0x12
        /*000e*/ 	.short	(.L_3 - .L_2)
	.align		4
.L_2:
        /*0010*/ 	.word	index@(triton_mm)
        /*0014*/ 	.word	0x00000000


	//----- nvinfo : EIATTR_FRAME_SIZE
	.align		4
.L_3:
        /*0018*/ 	.byte	0x04, 0x11
        /*001a*/ 	.short	(.L_5 - .L_4)
	.align		4
.L_4:
        /*001c*/ 	.word	index@(triton_mm)
        /*0020*/ 	.word	0x00000000


	//----- nvinfo : EIATTR_MIN_STACK_SIZE
	.align		4
.L_5:
        /*0024*/ 	.byte	0x04, 0x12
        /*0026*/ 	.short	(.L_7 - .L_6)
	.align		4
.L_6:
        /*0028*/ 	.word	index@(triton_mm)
        /*002c*/ 	.word	0x00000000
.L_7:


//--------------------- .nv.info.triton_mm        --------------------------
	.section	.nv.info.triton_mm,"",@"SHT_CUDA_INFO"
	.sectionflags	@""
	.align	4


	//----- nvinfo : EIATTR_CUDA_API_VERSION
	.align		4
        /*0000*/ 	.byte	0x04, 0x37
        /*0002*/ 	.short	(.L_9 - .L_8)
.L_8:
        /*0004*/ 	.word	0x0000007c


	//----- nvinfo : EIATTR_KPARAM_INFO
	.align		4
.L_9:
        /*0008*/ 	.byte	0x04, 0x17
        /*000a*/ 	.short	(.L_11 - .L_10)
.L_10:
        /*000c*/ 	.word	0x00000000
        /*0010*/ 	.short	0x0002
        /*0012*/ 	.short	0x0010
        /*0014*/ 	.byte	0x00, 0xf0, 0x21, 0x00


	//----- nvinfo : EIATTR_KPARAM_INFO
	.align		4
.L_11:
        /*0018*/ 	.byte	0x04, 0x17
        /*001a*/ 	.short	(.L_13 - .L_12)
.L_12:
        /*001c*/ 	.word	0x00000000
        /*0020*/ 	.short	0x0001
        /*0022*/ 	.short	0x0008
        /*0024*/ 	.byte	0x00, 0xf0, 0x21, 0x00


	//----- nvinfo : EIATTR_KPARAM_INFO
	.align		4
.L_13:
        /*0028*/ 	.byte	0x04, 0x17
        /*002a*/ 	.short	(.L_15 - .L_14)
.L_14:
        /*002c*/ 	.word	0x00000000
        /*0030*/ 	.short	0x0000
        /*0032*/ 	.short	0x0000
        /*0034*/ 	.byte	0x00, 0xf0, 0x21, 0x00


	//----- nvinfo : EIATTR_SPARSE_MMA_MASK
	.align		4
.L_15:
        /*0038*/ 	.byte	0x03, 0x50
        /*003a*/ 	.short	0x0000


	//----- nvinfo : EIATTR_MAXREG_COUNT
	.align		4
        /*003c*/ 	.byte	0x03, 0x1b
        /*003e*/ 	.short	0x00ff


	//----- nvinfo : EIATTR_COOP_GROUP_MASK_REGIDS
	.align		4
        /*0040*/ 	.byte	0x04, 0x29
        /*0042*/ 	.short	(.L_17 - .L_16)


	//   ....[0]....
.L_16:
        /*0044*/ 	.word	0xffffffff


	//----- nvinfo : EIATTR_COOP_GROUP_INSTR_OFFSETS
	.align		4
.L_17:
        /*0048*/ 	.byte	0x04, 0x28
        /*004a*/ 	.short	(.L_19 - .L_18)


	//   ....[0]....
.L_18:
        /*004c*/ 	.word	0x00000930


	//----- nvinfo : EIATTR_EXIT_INSTR_OFFSETS
	.align		4
.L_19:
        /*0050*/ 	.byte	0x04, 0x1c
        /*0052*/ 	.short	(.L_21 - .L_20)


	//   ....[0]....
.L_20:
        /*0054*/ 	.word	0x000013f0


	//   ....[1]....
        /*0058*/ 	.word	0x00001440


	//----- nvinfo : EIATTR_MAX_THREADS
	.align		4
.L_21:
        /*005c*/ 	.byte	0x04, 0x05
        /*005e*/ 	.short	(.L_23 - .L_22)
.L_22:
        /*0060*/ 	.word	0x00000100
        /*0064*/ 	.word	0x00000001
        /*0068*/ 	.word	0x00000001


	//----- nvinfo : EIATTR_CBANK_PARAM_SIZE
	.align		4
.L_23:
        /*006c*/ 	.byte	0x03, 0x19
        /*006e*/ 	.short	0x0018


	//----- nvinfo : EIATTR_PARAM_CBANK
	.align		4
        /*0070*/ 	.byte	0x04, 0x0a
        /*0072*/ 	.short	(.L_25 - .L_24)
	.align		4
.L_24:
        /*0074*/ 	.word	index@(.nv.constant0.triton_mm)
        /*0078*/ 	.short	0x0210
        /*007a*/ 	.short	0x0018


	//----- nvinfo : EIATTR_SW_WAR
	.align		4
.L_25:
        /*007c*/ 	.byte	0x04, 0x36
        /*007e*/ 	.short	(.L_27 - .L_26)
.L_26:
        /*0080*/ 	.word	0x00000008
.L_27:


//--------------------- .nv.callgraph             --------------------------
	.section	.nv.callgraph,"",@"SHT_CUDA_CALLGRAPH"
	.align	4
	.sectionentsize	8
	.align		4
        /*0000*/ 	.word	0x00000000
	.align		4
        /*0004*/ 	.word	0xffffffff
	.align		4
        /*0008*/ 	.word	0x00000000
	.align		4
        /*000c*/ 	.word	0xfffffffe
	.align		4
        /*0010*/ 	.word	0x00000000
	.align		4
        /*0014*/ 	.word	0xfffffffd
	.align		4
        /*0018*/ 	.word	0x00000000
	.align		4
        /*001c*/ 	.word	0xfffffffc


//--------------------- .text.triton_mm           --------------------------
	.section	.text.triton_mm,"ax",@progbits
	.sectionflags	@"SHF_BARRIERS=1"
	.align	128
        .global         triton_mm
        .type           triton_mm,@function
        .size           triton_mm,(.L_x_2 - triton_mm)
        .other          triton_mm,@"STO_CUDA_ENTRY STV_DEFAULT"
triton_mm:
.text.triton_mm:
[----:B------:R-:W1:Y:S02]  /*0000*/  LDC R1, c[0x0][0x28] ;  /* 0x00000a00ff017b82 */ /* 0x000e640000000800 */
[----:B------:R-:W2:Y:S01]  /*0010*/  S2R R9, SR_CTAID.X ;  /* 0x0000000000097919 */ /* 0x000ea20000002500 */
[----:B------:R-:W-:Y:S01]  /*0020*/  IMAD.MOV.U32 R5, RZ, RZ, -0x8 ;  /* 0xfffffff8ff057424 */ /* 0x000fe200078e00ff */
[----:B------:R-:W3:Y:S01]  /*0030*/  S2UR UR5, SR_CgaCtaId ;  /* 0x00000000000579c3 */ /* 0x000ee20000008800 */
[----:B------:R-:W-:Y:S01]  /*0040*/  UMOV UR4, 0x400 ;  /* 0x0000040000047882 */ /* 0x000fe20000000000 */
[----:B------:R-:W-:Y:S01]  /*0050*/  ULDC.64 UR16, c[0x0][0x208] ;  /* 0x0000820000107ab9 */ /* 0x000fe20000000a00 */
[----:B------:R-:W-:Y:S02]  /*0060*/  CS2R R24, SRZ ;  /* 0x0000000000187805 */ /* 0x000fe4000001ff00 */
[----:B------:R-:W-:Y:S02]  /*0070*/  CS2R R26, SRZ ;  /* 0x00000000001a7805 */ /* 0x000fe4000001ff00 */
[----:B------:R-:W-:Y:S02]  /*0080*/  CS2R R28, SRZ ;  /* 0x00000000001c7805 */ /* 0x000fe4000001ff00 */
[----:B------:R-:W-:-:S02]  /*0090*/  CS2R R30, SRZ ;  /* 0x00000000001e7805 */ /* 0x000fc4000001ff00 */
[----:B------:R-:W-:Y:S01]  /*00a0*/  CS2R R32, SRZ ;  /* 0x0000000000207805 */ /* 0x000fe2000001ff00 */
[----:B------:R-:W4:Y:S01]  /*00b0*/  LDC.64 R14, c[0x0][0x218] ;  /* 0x00008600ff0e7b82 */ /* 0x000f220000000a00 */
[----:B------:R-:W-:Y:S02]  /*00c0*/  CS2R R34, SRZ ;  /* 0x0000000000227805 */ /* 0x000fe4000001ff00 */
[----:B------:R-:W-:Y:S02]  /*00d0*/  CS2R R36, SRZ ;  /* 0x0000000000247805 */ /* 0x000fe4000001ff00 */
[----:B------:R-:W-:Y:S02]  /*00e0*/  CS2R R38, SRZ ;  /* 0x0000000000267805 */ /* 0x000fe4000001ff00 */
[----:B------:R-:W-:Y:S02]  /*00f0*/  CS2R R40, SRZ ;  /* 0x0000000000287805 */ /* 0x000fe4000001ff00 */
[----:B------:R-:W-:-:S02]  /*0100*/  CS2R R42, SRZ ;  /* 0x00000000002a7805 */ /* 0x000fc4000001ff00 */
[----:B------:R-:W-:Y:S02]  /*0110*/  CS2R R44, SRZ ;  /* 0x00000000002c7805 */ /* 0x000fe4000001ff00 */
        /* <DEDUP_REMOVED lines=8> */
[----:B------:R-:W-:Y:S01]  /*01a0*/  CS2R R62, SRZ ;  /* 0x00000000003e7805 */ /* 0x000fe2000001ff00 */
[----:B---3--:R-:W-:Y:S01]  /*01b0*/  UPRMT UR5, UR5, 0x654, UR4 ;  /* 0x0000065405057896 */ /* 0x008fe20008000004 */
[----:B------:R-:W-:Y:S02]  /*01c0*/  CS2R R64, SRZ ;  /* 0x0000000000407805 */ /* 0x000fe4000001ff00 */
[----:B------:R-:W-:-:S02]  /*01d0*/  CS2R R66, SRZ ;  /* 0x0000000000427805 */ /* 0x000fc4000001ff00 */
[----:B------:R-:W-:Y:S02]  /*01e0*/  CS2R R68, SRZ ;  /* 0x0000000000447805 */ /* 0x000fe4000001ff00 */
[----:B------:R-:W-:Y:S02]  /*01f0*/  CS2R R70, SRZ ;  /* 0x0000000000467805 */ /* 0x000fe4000001ff00 */
[----:B------:R-:W-:Y:S01]  /*0200*/  CS2R R72, SRZ ;  /* 0x0000000000487805 */ /* 0x000fe2000001ff00 */
[----:B--2---:R-:W-:Y:S01]  /*0210*/  IMAD.HI R0, R9, 0x2aaaaaab, RZ ;  /* 0x2aaaaaab09007827 */ /* 0x004fe200078e02ff */
[----:B------:R-:W-:Y:S02]  /*0220*/  CS2R R74, SRZ ;  /* 0x00000000004a7805 */ /* 0x000fe4000001ff00 */
[----:B------:R-:W-:Y:S02]  /*0230*/  CS2R R76, SRZ ;  /* 0x00000000004c7805 */ /* 0x000fe4000001ff00 */
[----:B------:R-:W-:-:S02]  /*0240*/  CS2R R78, SRZ ;  /* 0x00000000004e7805 */ /* 0x000fc4000001ff00 */
[----:B------:R-:W-:Y:S02]  /*0250*/  CS2R R80, SRZ ;  /* 0x0000000000507805 */ /* 0x000fe4000001ff00 */
[----:B------:R-:W-:Y:S02]  /*0260*/  SHF.R.U32.HI R3, RZ, 0x1f, R0 ;  /* 0x0000001fff037819 */ /* 0x000fe40000011600 */
[----:B------:R-:W-:Y:S02]  /*0270*/  CS2R R82, SRZ ;  /* 0x0000000000527805 */ /* 0x000fe4000001ff00 */
[----:B------:R-:W-:Y:S02]  /*0280*/  CS2R R84, SRZ ;  /* 0x0000000000547805 */ /* 0x000fe4000001ff00 */
[----:B------:R-:W-:Y:S02]  /*0290*/  CS2R R86, SRZ ;  /* 0x0000000000567805 */ /* 0x000fe4000001ff00 */
[----:B------:R-:W-:Y:S01]  /*02a0*/  LEA.HI.SX32 R4, R0, R3, 0x1b ;  /* 0x0000000300047211 */ /* 0x000fe200078fdaff */
[----:B------:R-:W-:Y:S01]  /*02b0*/  UMOV UR4, URZ ;  /* 0x0000003f00047c82 */ /* 0x000fe20008000000 */
[----:B------:R-:W-:-:S03]  /*02c0*/  UMOV UR14, 0xffffffff ;  /* 0xffffffff000e7882 */ /* 0x000fc60000000000 */
[C---:B------:R-:W-:Y:S02]  /*02d0*/  IMAD R0, R4.reuse, R5, 0x20 ;  /* 0x0000002004007424 */ /* 0x040fe400078e0205 */
[----:B------:R-:W-:-:S03]  /*02e0*/  IMAD R6, R4, -0xc0, R9 ;  /* 0xffffff4004067824 */ /* 0x000fc600078e0209 */
[----:B------:R-:W-:Y:S02]  /*02f0*/  VIMNMX R5, R0, 0x8, PT ;  /* 0x0000000800057848 */ /* 0x000fe40003fe0100 */
[----:B------:R-:W-:Y:S02]  /*0300*/  IABS R10, R6 ;  /* 0x00000006000a7213 */ /* 0x000fe40000000000 */
[-C--:B------:R-:W-:Y:S02]  /*0310*/  IABS R8, R5.reuse ;  /* 0x0000000500087213 */ /* 0x080fe40000000000 */
[-C--:B------:R-:W-:Y:S02]  /*0320*/  IABS R11, R5.reuse ;  /* 0x00000005000b7213 */ /* 0x080fe40000000000 */
[----:B------:R-:W2:Y:S01]  /*0330*/  I2F.RP R0, R8 ;  /* 0x0000000800007306 */ /* 0x000ea20000209400 */
[----:B------:R-:W-:Y:S02]  /*0340*/  LOP3.LUT R6, R6, R5, RZ, 0x3c, !PT ;  /* 0x0000000506067212 */ /* 0x000fe400078e3cff */
[----:B------:R-:W-:-:S02]  /*0350*/  IMAD.MOV R11, RZ, RZ, -R11 ;  /* 0x000000ffff0b7224 */ /* 0x000fc400078e0a0b */
[----:B------:R-:W-:Y:S02]  /*0360*/  ISETP.GE.AND P3, PT, R6, RZ, PT ;  /* 0x000000ff0600720c */ /* 0x000fe40003f66270 */
[----:B------:R-:W-:Y:S01]  /*0370*/  LOP3.LUT R6, RZ, R5, RZ, 0x33, !PT ;  /* 0x00000005ff067212 */ /* 0x000fe200078e33ff */
[----:B--2---:R-:W2:Y:S02]  /*0380*/  MUFU.RCP R0, R0 ;  /* 0x0000000000007308 */ /* 0x004ea40000001000 */
[----:B--2---:R-:W-:Y:S01]  /*0390*/  VIADD R2, R0, 0xffffffe ;  /* 0x0ffffffe00027836 */ /* 0x004fe20000000000 */
[----:B------:R-:W-:-:S05]  /*03a0*/  IABS R0, R9 ;  /* 0x0000000900007213 */ /* 0x000fca0000000000 */
[----:B------:R2:W3:Y:S02]  /*03b0*/  F2I.FTZ.U32.TRUNC.NTZ R3, R2 ;  /* 0x0000000200037305 */ /* 0x0004e4000021f000 */
[----:B--2---:R-:W-:Y:S02]  /*03c0*/  IMAD.MOV.U32 R2, RZ, RZ, RZ ;  /* 0x000000ffff027224 */ /* 0x004fe400078e00ff */
[----:B---3--:R-:W-:-:S04]  /*03d0*/  IMAD.MOV R7, RZ, RZ, -R3 ;  /* 0x000000ffff077224 */ /* 0x008fc800078e0a03 */
[----:B------:R-:W-:-:S04]  /*03e0*/  IMAD R7, R7, R8, RZ ;  /* 0x0000000807077224 */ /* 0x000fc800078e02ff */
[----:B------:R-:W-:-:S06]  /*03f0*/  IMAD.HI.U32 R3, R3, R7, R2 ;  /* 0x0000000703037227 */ /* 0x000fcc00078e0002 */
[----:B------:R-:W-:-:S04]  /*0400*/  IMAD.HI.U32 R2, R3, R10, RZ ;  /* 0x0000000a03027227 */ /* 0x000fc800078e00ff */
[----:B------:R-:W-:Y:S02]  /*0410*/  IMAD R7, R2, R11, R10 ;  /* 0x0000000b02077224 */ /* 0x000fe400078e020a */
[----:B------:R-:W-:Y:S02]  /*0420*/  IMAD.MOV.U32 R10, RZ, RZ, R0 ;  /* 0x000000ffff0a7224 */ /* 0x000fe400078e0000 */
[----:B------:R-:W2:Y:S01]  /*0430*/  S2R R0, SR_TID.X ;  /* 0x0000000000007919 */ /* 0x000ea20000002100 */
[----:B------:R-:W-:Y:S01]  /*0440*/  ISETP.GT.U32.AND P2, PT, R8, R7, PT ;  /* 0x000000070800720c */ /* 0x000fe20003f44070 */
[----:B------:R-:W-:-:S04]  /*0450*/  IMAD.HI.U32 R3, R3, R10, RZ ;  /* 0x0000000a03037227 */ /* 0x000fc800078e00ff */
[----:B------:R-:W-:Y:S02]  /*0460*/  IMAD R3, R3, R11, R10 ;  /* 0x0000000b03037224 */ /* 0x000fe400078e020a */
[----:B------:R-:W3:Y:S03]  /*0470*/  LDC.64 R10, c[0x0][0x210] ;  /* 0x00008400ff0a7b82 */ /* 0x000ee60000000a00 */
[----:B------:R-:W-:-:S03]  /*0480*/  ISETP.GT.U32.AND P1, PT, R8, R3, PT ;  /* 0x000000030800720c */ /* 0x000fc60003f24070 */
[----:B------:R-:W-:Y:S02]  /*0490*/  @!P2 IMAD.IADD R7, R7, 0x1, -R8 ;  /* 0x000000010707a824 */ /* 0x000fe400078e0a08 */
[----:B------:R-:W-:Y:S01]  /*04a0*/  @!P2 VIADD R2, R2, 0x1 ;  /* 0x000000010202a836 */ /* 0x000fe20000000000 */
[----:B------:R-:W-:Y:S02]  /*04b0*/  ISETP.GE.AND P2, PT, R9, RZ, PT ;  /* 0x000000ff0900720c */ /* 0x000fe40003f46270 */
[----:B------:R-:W-:-:S05]  /*04c0*/  ISETP.GE.U32.AND P0, PT, R7, R8, PT ;  /* 0x000000080700720c */ /* 0x000fca0003f06070 */
[----:B------:R-:W-:-:S05]  /*04d0*/  @!P1 IMAD.IADD R3, R3, 0x1, -R8 ;  /* 0x0000000103039824 */ /* 0x000fca00078e0a08 */
[----:B------:R-:W-:-:S03]  /*04e0*/  ISETP.GT.U32.AND P1, PT, R8, R3, PT ;  /* 0x000000030800720c */ /* 0x000fc60003f24070 */
[----:B------:R-:W-:Y:S01]  /*04f0*/  @P0 VIADD R2, R2, 0x1 ;  /* 0x0000000102020836 */ /* 0x000fe20000000000 */
[----:B------:R-:W-:Y:S02]  /*0500*/  ISETP.NE.AND P0, PT, R5, RZ, PT ;  /* 0x000000ff0500720c */ /* 0x000fe40003f05270 */
[----:B--2---:R-:W-:Y:S01]  /*0510*/  SHF.R.U32.HI R5, RZ, 0x2, R0 ;  /* 0x00000002ff057819 */ /* 0x004fe20000011600 */
[----:B------:R-:W-:-:S03]  /*0520*/  @!P3 IMAD.MOV R2, RZ, RZ, -R2 ;  /* 0x000000ffff02b224 */ /* 0x000fc600078e0a02 */
[----:B------:R-:W-:Y:S02]  /*0530*/  SGXT.U32 R5, R5, 0x6 ;  /* 0x000000060505781a */ /* 0x000fe40000000000 */
[----:B------:R-:W-:Y:S01]  /*0540*/  SEL R2, R6, R2, !P0 ;  /* 0x0000000206027207 */ /* 0x000fe20004000000 */
[----:B------:R-:W-:-:S04]  /*0550*/  @!P1 IMAD.IADD R3, R3, 0x1, -R8 ;  /* 0x0000000103039824 */ /* 0x000fc800078e0a08 */
[----:B------:R-:W-:Y:S02]  /*0560*/  @!P2 IMAD.MOV R3, RZ, RZ, -R3 ;  /* 0x000000ffff03a224 */ /* 0x000fe400078e0a03 */
[----:B------:R-:W-:-:S03]  /*0570*/  IMAD.SHL.U32 R2, R2, 0x80, RZ ;  /* 0x0000008002027824 */ /* 0x000fc600078e00ff */
[----:B------:R-:W-:Y:S02]  /*0580*/  SEL R3, R6, R3, !P0 ;  /* 0x0000000306037207 */ /* 0x000fe40004000000 */
[----:B------:R-:W-:Y:S02]  /*0590*/  LOP3.LUT R9, R2, R5, RZ, 0xfc, !PT ;  /* 0x0000000502097212 */ /* 0x000fe400078efcff */
[----:B------:R-:W-:Y:S01]  /*05a0*/  LOP3.LUT R12, R2, 0x40, R5, 0xfe, !PT ;  /* 0x00000040020c7812 */ /* 0x000fe200078efe05 */
[----:B------:R-:W-:Y:S02]  /*05b0*/  IMAD R4, R4, 0x8, R3 ;  /* 0x0000000804047824 */ /* 0x000fe400078e0203 */
[----:B------:R-:W-:-:S03]  /*05c0*/  IMAD.HI R7, R9, 0x2aaaaaab, RZ ;  /* 0x2aaaaaab09077827 */ /* 0x000fc600078e02ff */
[----:B------:R-:W-:Y:S01]  /*05d0*/  SHF.R.S32.HI R13, RZ, 0x18, R4 ;  /* 0x00000018ff0d7819 */ /* 0x000fe20000011404 */
[----:B------:R-:W-:Y:S01]  /*05e0*/  IMAD.SHL.U32 R4, R4, 0x80, RZ ;  /* 0x0000008004047824 */ /* 0x000fe200078e00ff */
[----:B------:R-:W-:Y:S01]  /*05f0*/  SHF.R.U32.HI R6, RZ, 0x1f, R7 ;  /* 0x0000001fff067819 */ /* 0x000fe20000011607 */
[----:B------:R-:W-:Y:S01]  /*0600*/  IMAD.HI R17, R12, 0x2aaaaaab, RZ ;  /* 0x2aaaaaab0c117827 */ /* 0x000fe200078e02ff */
[----:B------:R-:W-:Y:S02]  /*0610*/  SGXT R13, R13, 0x1 ;  /* 0x000000010d0d781a */ /* 0x000fe40000000200 */
[----:B------:R-:W-:Y:S01]  /*0620*/  LEA.HI R18, R7, R6, RZ, 0x17 ;  /* 0x0000000607127211 */ /* 0x000fe200078fb8ff */
[----:B------:R-:W-:Y:S01]  /*0630*/  IMAD.SHL.U32 R3, R0, 0x8, RZ ;  /* 0x0000000800037824 */ /* 0x000fe200078e00ff */
[----:B------:R-:W-:Y:S02]  /*0640*/  LOP3.LUT R7, R4, R5, RZ, 0xfc, !PT ;  /* 0x0000000504077212 */ /* 0x000fe400078efcff */
[----:B------:R-:W-:Y:S01]  /*0650*/  LOP3.LUT R8, R4, 0x40, R5, 0xfe, !PT ;  /* 0x0000004004087812 */ /* 0x000fe200078efe05 */
[----:B------:R-:W-:Y:S01]  /*0660*/  IMAD R18, R18, -0xc00, R9 ;  /* 0xfffff40012127824 */ /* 0x000fe200078e0209 */
[----:B------:R-:W-:-:S02]  /*0670*/  LEA.HI R16, R13, R7, RZ, 0xc ;  /* 0x000000070d107211 */ /* 0x000fc400078f60ff */
[----:B------:R-:W-:Y:S02]  /*0680*/  LEA.HI R13, R13, R8, RZ, 0xc ;  /* 0x000000080d0d7211 */ /* 0x000fe400078f60ff */
[----:B------:R-:W-:Y:S02]  /*0690*/  LOP3.LUT R16, R16, 0x3ff000, RZ, 0xc0, !PT ;  /* 0x003ff00010107812 */ /* 0x000fe400078ec0ff */
[----:B------:R-:W-:Y:S02]  /*06a0*/  SHF.R.U32.HI R20, RZ, 0x1f, R17 ;  /* 0x0000001fff147819 */ /* 0x000fe40000011611 */
[----:B------:R-:W-:Y:S01]  /*06b0*/  LOP3.LUT R13, R13, 0x3ff000, RZ, 0xc0, !PT ;  /* 0x003ff0000d0d7812 */ /* 0x000fe200078ec0ff */
[----:B------:R-:W-:Y:S01]  /*06c0*/  IMAD.IADD R16, R7, 0x1, -R16 ;  /* 0x0000000107107824 */ /* 0x000fe200078e0a10 */
[----:B------:R-:W-:Y:S02]  /*06d0*/  LEA.HI R17, R17, R20, RZ, 0x17 ;  /* 0x0000001411117211 */ /* 0x000fe400078fb8ff */
[----:B------:R-:W-:Y:S01]  /*06e0*/  LOP3.LUT R7, R3, 0x18, RZ, 0xc0, !PT ;  /* 0x0000001803077812 */ /* 0x000fe200078ec0ff */
[----:B------:R-:W-:Y:S01]  /*06f0*/  IMAD.IADD R8, R8, 0x1, -R13 ;  /* 0x0000000108087824 */ /* 0x000fe200078e0a0d */
[----:B------:R-:W-:Y:S01]  /*0700*/  LOP3.LUT R19, R3, 0x18, R0, 0x48, !PT ;  /* 0x0000001803137812 */ /* 0x000fe200078e4800 */
[----:B------:R-:W-:Y:S01]  /*0710*/  IMAD R12, R17, -0xc00, R12 ;  /* 0xfffff400110c7824 */ /* 0x000fe200078e020c */
[----:B------:R-:W-:Y:S01]  /*0720*/  LOP3.LUT R6, R5, 0x40, RZ, 0xfc, !PT ;  /* 0x0000004005067812 */ /* 0x000fe200078efcff */
[----:B------:R-:W-:-:S02]  /*0730*/  IMAD R9, R16, 0xc00, R7 ;  /* 0x00000c0010097824 */ /* 0x000fc400078e0207 */
[----:B------:R-:W-:Y:S02]  /*0740*/  IMAD R13, R8, 0xc00, R7 ;  /* 0x00000c00080d7824 */ /* 0x000fe400078e0207 */
[----:B------:R-:W-:Y:S02]  /*0750*/  IMAD R5, R5, 0x20, R19 ;  /* 0x0000002005057824 */ /* 0x000fe400078e0213 */
[----:B------:R-:W-:Y:S02]  /*0760*/  IMAD R17, R18, 0xc00, R7 ;  /* 0x00000c0012117824 */ /* 0x000fe400078e0207 */
[----:B------:R-:W-:Y:S01]  /*0770*/  IMAD R6, R6, 0x20, R19 ;  /* 0x0000002006067824 */ /* 0x000fe200078e0213 */
[----:B------:R-:W-:Y:S01]  /*0780*/  LEA R19, R5, UR5, 0x1 ;  /* 0x0000000505137c11 */ /* 0x000fe2000f8e08ff */
[----:B------:R-:W-:Y:S02]  /*0790*/  IMAD R7, R12, 0xc00, R7 ;  /* 0x00000c000c077824 */ /* 0x000fe400078e0207 */
[----:B---3--:R-:W-:-:S04]  /*07a0*/  IMAD.WIDE R8, R9, 0x2, R10 ;  /* 0x0000000209087825 */ /* 0x008fc800078e020a */
[----:B------:R-:W-:Y:S01]  /*07b0*/  IMAD.WIDE R10, R13, 0x2, R10 ;  /* 0x000000020d0a7825 */ /* 0x000fe200078e020a */
[----:B------:R-:W-:Y:S01]  /*07c0*/  @!PT LDS RZ, [RZ] ;  /* 0x00000000fffff984 */ /* 0x000fe20000000800 */
[----:B------:R-:W-:Y:S01]  /*07d0*/  @!PT LDS RZ, [RZ] ;  /* 0x00000000fffff984 */ /* 0x000fe20000000800 */
[----:B------:R-:W-:Y:S01]  /*07e0*/  @!PT LDS RZ, [RZ] ;  /* 0x00000000fffff984 */ /* 0x000fe20000000800 */
[----:B------:R-:W-:Y:S03]  /*07f0*/  LDGSTS.E.BYPASS.128 [R19], desc[UR16][R8.64] ;  /* 0x0000000008137fae */ /* 0x000fe6000b901c50 */
[--C-:B----4-:R-:W-:Y:S01]  /*0800*/  IMAD.WIDE R12, R17, 0x2, R14.reuse ;  /* 0x00000002110c7825 */ /* 0x110fe200078e020e */
[----:B------:R-:W-:Y:S02]  /*0810*/  IADD3 R20, P0, R10, 0x40, RZ ;  /* 0x000000400a147810 */ /* 0x000fe40007f1e0ff */
[----:B------:R-:W-:Y:S01]  /*0820*/  IADD3 R17, P2, R8, 0x40, RZ ;  /* 0x0000004008117810 */ /* 0x000fe20007f5e0ff */
[----:B------:R-:W-:Y:S01]  /*0830*/  IMAD.WIDE R14, R7, 0x2, R14 ;  /* 0x00000002070e7825 */ /* 0x000fe200078e020e */
[----:B------:R-:W-:Y:S02]  /*0840*/  LEA R7, R6, UR5, 0x1 ;  /* 0x0000000506077c11 */ /* 0x000fe4000f8e08ff */
[----:B------:R-:W-:Y:S01]  /*0850*/  IADD3 R22, P1, R12, 0x40, RZ ;  /* 0x000000400c167810 */ /* 0x000fe20007f3e0ff */
[----:B------:R-:W-:Y:S01]  /*0860*/  IMAD.X R21, RZ, RZ, R11, P0 ;  /* 0x000000ffff157224 */ /* 0x000fe200000e060b */
[----:B------:R-:W-:Y:S01]  /*0870*/  IADD3 R88, P0, R14, 0x40, RZ ;  /* 0x000000400e587810 */ /* 0x000fe20007f1e0ff */
[----:B------:R-:W-:Y:S01]  /*0880*/  LDGSTS.E.BYPASS.128 [R7], desc[UR16][R10.64] ;  /* 0x000000000a077fae */ /* 0x000fe2000b901c50 */
[----:B------:R-:W-:-:S02]  /*0890*/  IMAD.X R18, RZ, RZ, R9, P2 ;  /* 0x000000ffff127224 */ /* 0x000fc400010e0609 */
[----:B------:R-:W-:Y:S01]  /*08a0*/  IMAD.X R23, RZ, RZ, R13, P1 ;  /* 0x000000ffff177224 */ /* 0x000fe200008e060d */
[----:B------:R-:W0:Y:S01]  /*08b0*/  LDGDEPBAR ;  /* 0x00000000000079af */ /* 0x000e220000000000 */
[----:B------:R-:W-:Y:S02]  /*08c0*/  IMAD.X R89, RZ, RZ, R15, P0 ;  /* 0x000000ffff597224 */ /* 0x000fe400000e060f */
[----:B------:R-:W-:Y:S01]  /*08d0*/  IMAD.MOV.U32 R16, RZ, RZ, RZ ;  /* 0x000000ffff107224 */ /* 0x000fe200078e00ff */
[----:B------:R-:W-:Y:S04]  /*08e0*/  LDGSTS.E.BYPASS.128 [R19+0x4000], desc[UR16][R12.64] ;  /* 0x040000000c137fae */ /* 0x000fe8000b901c50 */
[----:B------:R2:W-:Y:S04]  /*08f0*/  LDGSTS.E.BYPASS.128 [R7+0x4000], desc[UR16][R14.64] ;  /* 0x040000000e077fae */ /* 0x0005e8000b901c50 */
[----:B------:R-:W0:Y:S01]  /*0900*/  LDGDEPBAR ;  /* 0x00000000000079af */ /* 0x000e220000000000 */
[----:B--2---:R-:W-:-:S04]  /*0910*/  SHF.R.U32.HI R7, RZ, 0x5, R0 ;  /* 0x00000005ff077819 */ /* 0x004fc80000011600 */
[----:B------:R-:W-:-:S07]  /*0920*/  LOP3.LUT R10, R7, 0x7fffffc, RZ, 0xc0, !PT ;  /* 0x07fffffc070a7812 */ /* 0x000fce00078ec0ff */
.L_x_0:
[----:B--2---:R-:W2:Y:S01]  /*0930*/  SHFL.IDX PT, R8, R10, RZ, 0x1f ;  /* 0x00001fff0a087589 */ /* 0x004ea200000e0000 */
[----:B------:R-:W-:Y:S01]  /*0940*/  UIADD3 UR14, UR14, 0x1, URZ ;  /* 0x000000010e0e7890 */ /* 0x000fe2000fffe03f */
[----:B------:R-:W-:-:S04]  /*0950*/  DEPBAR.LE SB0, 0x0 ;  /* 0x000080000000791a */ /* 0x000fc80000000000 */
[----:B------:R-:W-:Y:S01]  /*0960*/  UISETP.GE.AND UP0, UPT, UR14, 0x2, UPT ;  /* 0x000000020e00788c */ /* 0x000fe2000bf06270 */
[----:B------:R-:W-:Y:S01]  /*0970*/  BAR.SYNC.DEFER_BLOCKING 0x0 ;  /* 0x0000000000007b1d */ /* 0x000fe20000010000 */
[----:B------:R-:W-:Y:S01]  /*0980*/  UIADD3 UR4, UR4, 0x1, URZ ;  /* 0x0000000104047890 */ /* 0x000fe2000fffe03f */
[C---:B------:R-:W-:Y:S01]  /*0990*/  ISETP.GE.U32.AND P0, PT, R16.reuse, 0xbe0, PT ;  /* 0x00000be01000780c */ /* 0x040fe20003f06070 */
[----:B------:R-:W-:Y:S01]  /*09a0*/  USEL UR14, UR14, URZ, !UP0 ;  /* 0x0000003f0e0e7287 */ /* 0x000fe2000c000000 */
[----:B------:R-:W-:Y:S02]  /*09b0*/  IMAD.MOV.U32 R9, RZ, RZ, R18 ;  /* 0x000000ffff097224 */ /* 0x000fe400078e0012 */
[----:B------:R-:W-:Y:S01]  /*09c0*/  UMOV UR11, 0x80000020 ;  /* 0x80000020000b7882 */ /* 0x000fe20000000000 */
[----:B------:R-:W-:Y:S01]  /*09d0*/  VIADD R16, R16, 0x20 ;  /* 0x0000002010107836 */ /* 0x000fe20000000000 */
[----:B--2---:R-:W-:Y:S01]  /*09e0*/  R2UR UR6, R8 ;  /* 0x00000000080672ca */ /* 0x004fe200000e0000 */
[----:B------:R-:W-:Y:S01]  /*09f0*/  IMAD.MOV.U32 R8, RZ, RZ, R17 ;  /* 0x000000ffff087224 */ /* 0x000fe200078e0011 */
[----:B------:R-:W-:Y:S01]  /*0a00*/  IADD3 R17, P4, R17, 0x40, RZ ;  /* 0x0000004011117810 */ /* 0x000fe20007f9e0ff */
[----:B------:R-:W-:-:S04]  /*0a10*/  WARPGROUP.ARRIVE ;  /* 0x00000000000079c5 */ /* 0x000fc80000000000 */
[----:B------:R-:W-:-:S06]  /*0a20*/  IMAD.X R18, RZ, RZ, R18, P4 ;  /* 0x000000ffff127224 */ /* 0x000fcc00020e0612 */
[----:B------:R-:W-:Y:S02]  /*0a30*/  USHF.L.U32 UR7, UR6, 0x6, URZ ;  /* 0x0000000606077899 */ /* 0x000fe4000800063f */
[----:B------:R-:W-:Y:S02]  /*0a40*/  ULEA UR6, UR14, UR5, 0xd ;  /* 0x000000050e067291 */ /* 0x000fe4000f8e683f */
[----:B------:R-:W-:Y:S02]  /*0a50*/  ULOP3.LUT UR7, UR7, 0x1c0, URZ, 0xc0, !UPT ;  /* 0x000001c007077892 */ /* 0x000fe4000f8ec03f */
[----:B------:R-:W-:Y:S02]  /*0a60*/  USHF.R.U32.HI UR8, URZ, 0x4, UR6 ;  /* 0x000000043f087899 */ /* 0x000fe40008011606 */
[----:B------:R-:W-:Y:S02]  /*0a70*/  UIADD3 UR6, UR6, 0x4000, URZ ;  /* 0x0000400006067890 */ /* 0x000fe4000fffe03f */
[----:B------:R-:W-:-:S02]  /*0a80*/  ULOP3.LUT UR8, UR8, 0x3fff, URZ, 0xc0, !UPT ;  /* 0x00003fff08087892 */ /* 0x000fc4000f8ec03f */
[----:B------:R-:W-:Y:S02]  /*0a90*/  USHF.R.U32.HI UR6, URZ, 0x4, UR6 ;  /* 0x000000043f067899 */ /* 0x000fe40008011606 */
[----:B------:R-:W-:Y:S02]  /*0aa0*/  UIADD3 UR12, UP0, UR7, UR8, URZ ;  /* 0x00000008070c7290 */ /* 0x000fe4000ff1e03f */
[----:B------:R-:W-:Y:S02]  /*0ab0*/  ULOP3.LUT UR6, UR6, 0x3fff, URZ, 0xc0, !UPT ;  /* 0x00003fff06067892 */ /* 0x000fe4000f8ec03f */
[----:B------:R-:W-:Y:S02]  /*0ac0*/  UIADD3.X UR13, URZ, URZ, URZ, UP0, !UPT ;  /* 0x0000003f3f0d7290 */ /* 0x000fe400087fe43f */
[----:B------:R-:W-:Y:S02]  /*0ad0*/  ULOP3.LUT UR10, UR6, 0x2000000, URZ, 0xfc, !UPT ;  /* 0x02000000060a7892 */ /* 0x000fe4000f8efc3f */
[----:B------:R-:W-:-:S02]  /*0ae0*/  ULOP3.LUT UR8, UR12, 0x2000000, URZ, 0xfc, !UPT ;  /* 0x020000000c087892 */ /* 0x000fc4000f8efc3f */
[----:B------:R-:W-:Y:S01]  /*0af0*/  ULOP3.LUT UR9, UR13, 0x80000020, URZ, 0xfc, !UPT ;  /* 0x800000200d097892 */ /* 0x000fe2000f8efc3f */
[----:B------:R-:W-:Y:S01]  /*0b00*/  UMOV UR7, URZ ;  /* 0x0000003f00077c82 */ /* 0x000fe20008000000 */
[----:B------:R-:W-:-:S04]  /*0b10*/  UISETP.GE.AND UP0, UPT, UR4, 0x2, UPT ;  /* 0x000000020400788c */ /* 0x000fc8000bf06270 */
[----:B------:R-:W-:-:S03]  /*0b20*/  USEL UR4, UR4, URZ, !UP0 ;  /* 0x0000003f04047287 */ /* 0x000fc6000c000000 */
[----:B------:R-:W-:Y:S01]  /*0b30*/  HGMMA.64x128x16.F32.BF16 R24, gdesc[UR8], R24 ;  /* 0x01e00000081879f0 */ /* 0x000fe20008701818 */
[----:B------:R-:W-:Y:S01]  /*0b40*/  UMOV UR8, 0x2000002 ;  /* 0x0200000200087882 */ /* 0x000fe20000000000 */
[----:B------:R-:W-:Y:S02]  /*0b50*/  UMOV UR9, 0x80000020 ;  /* 0x8000002000097882 */ /* 0x000fe40000000000 */
[----:B------:R-:W-:Y:S02]  /*0b60*/  UIADD3.64 UR10, UR6, UR8, URZ ;  /* 0x00000008060a7297 */ /* 0x000fe4000fffe03f */
[----:B------:R-:W-:Y:S02]  /*0b70*/  UIADD3.64 UR8, UR12, UR8, URZ ;  /* 0x000000080c087297 */ /* 0x000fe4000fffe03f */
[----:B------:R-:W-:-:S06]  /*0b80*/  ULEA UR6, UR4, UR5, 0xd ;  /* 0x0000000504067291 */ /* 0x000fcc000f8e683f */
[----:B------:R-:W-:Y:S02]  /*0b90*/  LEA R11, R5, UR6, 0x1 ;  /* 0x00000006050b7c11 */ /* 0x000fe4000f8e08ff */
[----:B------:R-:W-:Y:S01]  /*0ba0*/  LEA R13, R6, UR6, 0x1 ;  /* 0x00000006060d7c11 */ /* 0x000fe2000f8e08ff */
[----:B------:R-:W-:Y:S03]  /*0bb0*/  HGMMA.64x128x16.F32.BF16 R24, gdesc[UR8], R24, gsb0 ;  /* 0x01e00000081879f0 */ /* 0x000fe60008001818 */
[----:B------:R-:W-:Y:S02]  /*0bc0*/  WARPGROUP.DEPBAR.LE gsb0, 0x1 ;  /* 0x00008000000079c5 */ /* 0x000fe40000010100 */
[----:B------:R-:W-:Y:S06]  /*0bd0*/  BAR.SYNC.DEFER_BLOCKING 0x0 ;  /* 0x0000000000007b1d */ /* 0x000fec0000010000 */
[----:B------:R-:W-:Y:S01]  /*0be0*/  @!PT LDS RZ, [RZ] ;  /* 0x00000000fffff984 */ /* 0x000fe20000000800 */
[----:B------:R-:W-:Y:S01]  /*0bf0*/  @!PT LDS RZ, [RZ] ;  /* 0x00000000fffff984 */ /* 0x000fe20000000800 */
[----:B------:R-:W-:Y:S01]  /*0c00*/  @!PT LDS RZ, [RZ] ;  /* 0x00000000fffff984 */ /* 0x000fe20000000800 */
[----:B------:R2:W-:Y:S02]  /*0c10*/  LDGSTS.E.BYPASS.128 [R11], desc[UR16][R8.64], !P0 ;  /* 0x00000000080b7fae */ /* 0x0005e4000c101c50 */
[----:B--2---:R-:W-:Y:S01]  /*0c20*/  IMAD.MOV.U32 R8, RZ, RZ, R20 ;  /* 0x000000ffff087224 */ /* 0x004fe200078e0014 */
[----:B------:R-:W-:Y:S01]  /*0c30*/  IADD3 R20, P3, R20, 0x40, RZ ;  /* 0x0000004014147810 */ /* 0x000fe20007f7e0ff */
[----:B------:R-:W-:-:S04]  /*0c40*/  IMAD.MOV.U32 R9, RZ, RZ, R21 ;  /* 0x000000ffff097224 */ /* 0x000fc800078e0015 */
[----:B------:R-:W-:Y:S01]  /*0c50*/  IMAD.X R21, RZ, RZ, R21, P3 ;  /* 0x000000ffff157224 */ /* 0x000fe200018e0615 */
[----:B------:R2:W-:Y:S04]  /*0c60*/  LDGSTS.E.BYPASS.128 [R13], desc[UR16][R8.64], !P0 ;  /* 0x00000000080d7fae */ /* 0x0005e8000c101c50 */
[----:B------:R-:W0:Y:S01]  /*0c70*/  LDGDEPBAR ;  /* 0x00000000000079af */ /* 0x000e220000000000 */
[----:B--2---:R-:W-:Y:S01]  /*0c80*/  IMAD.MOV.U32 R8, RZ, RZ, R22 ;  /* 0x000000ffff087224 */ /* 0x004fe200078e0016 */
[----:B------:R-:W-:Y:S01]  /*0c90*/  IADD3 R22, P2, R22, 0x40, RZ ;  /* 0x0000004016167810 */ /* 0x000fe20007f5e0ff */
[----:B------:R-:W-:-:S04]  /*0ca0*/  IMAD.MOV.U32 R9, RZ, RZ, R23 ;  /* 0x000000ffff097224 */ /* 0x000fc800078e0017 */
[----:B------:R-:W-:Y:S01]  /*0cb0*/  IMAD.X R23, RZ, RZ, R23, P2 ;  /* 0x000000ffff177224 */ /* 0x000fe200010e0617 */
[----:B------:R2:W-:Y:S02]  /*0cc0*/  LDGSTS.E.BYPASS.128 [R11+0x4000], desc[UR16][R8.64], !P0 ;  /* 0x04000000080b7fae */ /* 0x0005e4000c101c50 */
[----:B--2---:R-:W-:Y:S01]  /*0cd0*/  IMAD.MOV.U32 R8, RZ, RZ, R88 ;  /* 0x000000ffff087224 */ /* 0x004fe200078e0058 */
[----:B------:R-:W-:Y:S01]  /*0ce0*/  IADD3 R88, P1, R88, 0x40, RZ ;  /* 0x0000004058587810 */ /* 0x000fe20007f3e0ff */
[----:B------:R-:W-:-:S04]  /*0cf0*/  IMAD.MOV.U32 R9, RZ, RZ, R89 ;  /* 0x000000ffff097224 */ /* 0x000fc800078e0059 */
[----:B------:R-:W-:Y:S01]  /*0d00*/  IMAD.X R89, RZ, RZ, R89, P1 ;  /* 0x000000ffff597224 */ /* 0x000fe200008e0659 */
[----:B------:R2:W-:Y:S04]  /*0d10*/  LDGSTS.E.BYPASS.128 [R13+0x4000], desc[UR16][R8.64], !P0 ;  /* 0x04000000080d7fae */ /* 0x0005e8000c101c50 */
[----:B------:R-:W0:Y:S01]  /*0d20*/  LDGDEPBAR ;  /* 0x00000000000079af */ /* 0x000e220000000000 */
[----:B------:R-:W-:Y:S05]  /*0d30*/  @!P0 BRA `(.L_x_0) ;  /* 0xfffffff800fc8947 */ /* 0x000fea000383ffff */
[----:B------:R-:W-:Y:S02]  /*0d40*/  WARPGROUP.DEPBAR.LE gsb0, 0x0 ;  /* 0x00008000000079c5 */ /* 0x000fe40000010000 */
[----:B------:R-:W-:-:S04]  /*0d50*/  DEPBAR.LE SB0, 0x0 ;  /* 0x000080000000791a */ /* 0x000fc80000000000 */
[----:B------:R-:W-:Y:S02]  /*0d60*/  SHF.R.U32.HI R5, RZ, 0x1, R0 ;  /* 0x00000001ff057819 */ /* 0x000fe40000011600 */
[----:B------:R-:W-:Y:S02]  /*0d70*/  LOP3.LUT R6, R0, 0xf, RZ, 0xc0, !PT ;  /* 0x0000000f00067812 */ /* 0x000fe400078ec0ff */
[----:B--2---:R-:W-:Y:S02]  /*0d80*/  LOP3.LUT R9, R5, 0x8, RZ, 0xc0, !PT ;  /* 0x0000000805097812 */ /* 0x004fe400078ec0ff */
[----:B------:R-:W-:Y:S02]  /*0d90*/  LOP3.LUT R7, R7, 0x7, RZ, 0xc0, !PT ;  /* 0x0000000707077812 */ /* 0x000fe400078ec0ff */
[----:B------:R-:W-:Y:S01]  /*0da0*/  F2FP.BF16.F32.PACK_AB R24, R25, R24 ;  /* 0x000000181918723e */ /* 0x000fe200000010ff */
[----:B------:R-:W-:Y:S01]  /*0db0*/  IMAD R6, R6, 0x88, R9 ;  /* 0x0000008806067824 */ /* 0x000fe200078e0209 */
[----:B------:R-:W-:-:S02]  /*0dc0*/  F2FP.BF16.F32.PACK_AB R25, R27, R26 ;  /* 0x0000001a1b19723e */ /* 0x000fc400000010ff */
[----:B------:R-:W-:Y:S01]  /*0dd0*/  F2FP.BF16.F32.PACK_AB R32, R33, R32 ;  /* 0x000000202120723e */ /* 0x000fe200000010ff */
[----:B------:R-:W-:Y:S01]  /*0de0*/  IMAD R6, R7, 0x880, R6 ;  /* 0x0000088007067824 */ /* 0x000fe200078e0206 */
[----:B------:R-:W-:Y:S02]  /*0df0*/  F2FP.BF16.F32.PACK_AB R26, R29, R28 ;  /* 0x0000001c1d1a723e */ /* 0x000fe400000010ff */
[----:B------:R-:W-:Y:S02]  /*0e00*/  F2FP.BF16.F32.PACK_AB R27, R31, R30 ;  /* 0x0000001e1f1b723e */ /* 0x000fe400000010ff */
[----:B------:R-:W-:Y:S02]  /*0e10*/  F2FP.BF16.F32.PACK_AB R33, R35, R34 ;  /* 0x000000222321723e */ /* 0x000fe400000010ff */
[----:B------:R-:W-:Y:S02]  /*0e20*/  F2FP.BF16.F32.PACK_AB R40, R41, R40 ;  /* 0x000000282928723e */ /* 0x000fe400000010ff */
[----:B------:R-:W-:Y:S01]  /*0e30*/  LEA R6, R6, UR5, 0x1 ;  /* 0x0000000506067c11 */ /* 0x000fe2000f8e08ff */
[----:B------:R-:W-:Y:S01]  /*0e40*/  BAR.SYNC.DEFER_BLOCKING 0x0 ;  /* 0x0000000000007b1d */ /* 0x000fe20000010000 */
[----:B------:R-:W-:-:S02]  /*0e50*/  F2FP.BF16.F32.PACK_AB R34, R37, R36 ;  /* 0x000000242522723e */ /* 0x000fc400000010ff */
[----:B------:R-:W-:Y:S02]  /*0e60*/  F2FP.BF16.F32.PACK_AB R35, R39, R38 ;  /* 0x000000262723723e */ /* 0x000fe400000010ff */
[----:B------:R-:W-:Y:S02]  /*0e70*/  F2FP.BF16.F32.PACK_AB R41, R43, R42 ;  /* 0x0000002a2b29723e */ /* 0x000fe400000010ff */
[----:B------:R-:W-:Y:S02]  /*0e80*/  F2FP.BF16.F32.PACK_AB R48, R49, R48 ;  /* 0x000000303130723e */ /* 0x000fe400000010ff */
[----:B------:R-:W-:Y:S02]  /*0e90*/  F2FP.BF16.F32.PACK_AB R42, R45, R44 ;  /* 0x0000002c2d2a723e */ /* 0x000fe400000010ff */
[----:B------:R-:W-:Y:S02]  /*0ea0*/  F2FP.BF16.F32.PACK_AB R43, R47, R46 ;  /* 0x0000002e2f2b723e */ /* 0x000fe400000010ff */
[----:B------:R-:W-:-:S02]  /*0eb0*/  F2FP.BF16.F32.PACK_AB R49, R51, R50 ;  /* 0x000000323331723e */ /* 0x000fc400000010ff */
[----:B------:R-:W-:Y:S02]  /*0ec0*/  F2FP.BF16.F32.PACK_AB R56, R57, R56 ;  /* 0x000000383938723e */ /* 0x000fe400000010ff */
[----:B------:R-:W-:Y:S02]  /*0ed0*/  F2FP.BF16.F32.PACK_AB R50, R53, R52 ;  /* 0x000000343532723e */ /* 0x000fe400000010ff */
[----:B------:R-:W-:Y:S02]  /*0ee0*/  F2FP.BF16.F32.PACK_AB R51, R55, R54 ;  /* 0x000000363733723e */ /* 0x000fe400000010ff */
[----:B------:R-:W-:Y:S02]  /*0ef0*/  F2FP.BF16.F32.PACK_AB R57, R59, R58 ;  /* 0x0000003a3b39723e */ /* 0x000fe400000010ff */
[----:B------:R-:W-:Y:S01]  /*0f00*/  F2FP.BF16.F32.PACK_AB R64, R65, R64 ;  /* 0x000000404140723e */ /* 0x000fe200000010ff */
[----:B------:R2:W-:Y:S01]  /*0f10*/  STSM.16.M88.4 [R6], R24 ;  /* 0x0000001806007844 */ /* 0x0005e20000000200 */
[----:B------:R-:W-:-:S02]  /*0f20*/  F2FP.BF16.F32.PACK_AB R58, R61, R60 ;  /* 0x0000003c3d3a723e */ /* 0x000fc400000010ff */
[----:B------:R-:W-:Y:S01]  /*0f30*/  F2FP.BF16.F32.PACK_AB R59, R63, R62 ;  /* 0x0000003e3f3b723e */ /* 0x000fe200000010ff */
[----:B------:R3:W-:Y:S01]  /*0f40*/  STSM.16.M88.4 [R6+0x20], R32 ;  /* 0x0000202006007844 */ /* 0x0007e20000000200 */
[----:B------:R-:W-:Y:S02]  /*0f50*/  F2FP.BF16.F32.PACK_AB R65, R67, R66 ;  /* 0x000000424341723e */ /* 0x000fe400000010ff */
[----:B------:R-:W-:Y:S01]  /*0f60*/  F2FP.BF16.F32.PACK_AB R72, R73, R72 ;  /* 0x000000484948723e */ /* 0x000fe200000010ff */
[----:B------:R-:W-:Y:S01]  /*0f70*/  STSM.16.M88.4 [R6+0x40], R40 ;  /* 0x0000402806007844 */ /* 0x000fe20000000200 */
[----:B------:R-:W-:Y:S02]  /*0f80*/  F2FP.BF16.F32.PACK_AB R66, R69, R68 ;  /* 0x000000444542723e */ /* 0x000fe400000010ff */
[----:B------:R-:W-:Y:S01]  /*0f90*/  F2FP.BF16.F32.PACK_AB R67, R71, R70 ;  /* 0x000000464743723e */ /* 0x000fe200000010ff */
[----:B------:R-:W-:Y:S01]  /*0fa0*/  STSM.16.M88.4 [R6+0x60], R48 ;  /* 0x0000603006007844 */ /* 0x000fe20000000200 */
[----:B------:R-:W-:-:S02]  /*0fb0*/  F2FP.BF16.F32.PACK_AB R73, R75, R74 ;  /* 0x0000004a4b49723e */ /* 0x000fc400000010ff */
[----:B------:R-:W-:Y:S01]  /*0fc0*/  F2FP.BF16.F32.PACK_AB R80, R81, R80 ;  /* 0x000000505150723e */ /* 0x000fe200000010ff */
[----:B------:R-:W-:Y:S01]  /*0fd0*/  STSM.16.M88.4 [R6+0x80], R56 ;  /* 0x0000803806007844 */ /* 0x000fe20000000200 */
[----:B------:R-:W-:Y:S01]  /*0fe0*/  F2FP.BF16.F32.PACK_AB R74, R77, R76 ;  /* 0x0000004c4d4a723e */ /* 0x000fe200000010ff */
[----:B--2---:R-:W2:Y:S01]  /*0ff0*/  LDC.64 R24, c[0x0][0x220] ;  /* 0x00008800ff187b82 */ /* 0x004ea20000000a00 */
[----:B------:R-:W-:Y:S01]  /*1000*/  F2FP.BF16.F32.PACK_AB R75, R79, R78 ;  /* 0x0000004e4f4b723e */ /* 0x000fe200000010ff */
[----:B------:R-:W-:Y:S01]  /*1010*/  STSM.16.M88.4 [R6+0xa0], R64 ;  /* 0x0000a04006007844 */ /* 0x000fe20000000200 */
[----:B------:R-:W-:Y:S02]  /*1020*/  F2FP.BF16.F32.PACK_AB R81, R83, R82 ;  /* 0x000000525351723e */ /* 0x000fe400000010ff */
[----:B------:R-:W-:Y:S01]  /*1030*/  F2FP.BF16.F32.PACK_AB R82, R85, R84 ;  /* 0x000000545552723e */ /* 0x000fe200000010ff */
[----:B------:R-:W-:Y:S01]  /*1040*/  STSM.16.M88.4 [R6+0xc0], R72 ;  /* 0x0000c04806007844 */ /* 0x000fe20000000200 */
[----:B------:R-:W-:-:S02]  /*1050*/  F2FP.BF16.F32.PACK_AB R83, R87, R86 ;  /* 0x000000565753723e */ /* 0x000fc400000010ff */
[----:B------:R-:W-:Y:S02]  /*1060*/  SHF.R.U32.HI R8, RZ, 0x4, R0 ;  /* 0x00000004ff087819 */ /* 0x000fe40000011600 */
[----:B------:R-:W-:Y:S01]  /*1070*/  LOP3.LUT R2, R2, 0x78, R3, 0xf8, !PT ;  /* 0x0000007802027812 */ /* 0x000fe200078ef803 */
[----:B------:R-:W-:Y:S01]  /*1080*/  STSM.16.M88.4 [R6+0xe0], R80 ;  /* 0x0000e05006007844 */ /* 0x000fe20000000200 */
[----:B------:R-:W-:Y:S01]  /*1090*/  SGXT.U32 R5, R8, 0x1 ;  /* 0x000000010805781a */ /* 0x000fe20000000000 */
[----:B------:R-:W-:Y:S01]  /*10a0*/  IMAD.SHL.U32 R8, R7, 0x2, RZ ;  /* 0x0000000207087824 */ /* 0x000fe200078e00ff */
[----:B------:R-:W-:Y:S01]  /*10b0*/  BAR.SYNC.DEFER_BLOCKING 0x0 ;  /* 0x0000000000007b1d */ /* 0x000fe20000010000 */
[----:B------:R-:W-:-:S03]  /*10c0*/  ISETP.GE.AND P0, PT, R2, 0xc00, PT ;  /* 0x00000c000200780c */ /* 0x000fc60003f06270 */
[----:B------:R-:W-:Y:S02]  /*10d0*/  LOP3.LUT R8, R8, R5, RZ, 0xfc, !PT ;  /* 0x0000000508087212 */ /* 0x000fe400078efcff */
[----:B------:R-:W-:-:S05]  /*10e0*/  LOP3.LUT R5, R3, 0x78, RZ, 0xc0, !PT ;  /* 0x0000007803057812 */ /* 0x000fca00078ec0ff */
[----:B------:R-:W-:-:S05]  /*10f0*/  IMAD R5, R8, 0x88, R5 ;  /* 0x0000008808057824 */ /* 0x000fca00078e0205 */
[----:B------:R-:W-:Y:S02]  /*1100*/  LEA R36, R5, UR5, 0x1 ;  /* 0x0000000505247c11 */ /* 0x000fe4000f8e08ff */
[----:B------:R-:W-:-:S04]  /*1110*/  SHF.R.U32.HI R5, RZ, 0x4, R0 ;  /* 0x00000004ff057819 */ /* 0x000fc80000011600 */
[----:B------:R-:W-:Y:S01]  /*1120*/  SGXT.U32 R5, R5, 0x4 ;  /* 0x000000040505781a */ /* 0x000fe20000000000 */
[----:B------:R-:W4:Y:S03]  /*1130*/  LDS.128 R44, [R36] ;  /* 0x00000000242c7984 */ /* 0x000f260000000c00 */
[----:B------:R-:W-:Y:S01]  /*1140*/  LOP3.LUT R27, R5, R4, RZ, 0xfc, !PT ;  /* 0x00000004051b7212 */ /* 0x000fe200078efcff */
[----:B------:R-:W5:Y:S03]  /*1150*/  LDS.128 R52, [R36+0x1100] ;  /* 0x0011000024347984 */ /* 0x000f660000000c00 */
[C---:B------:R-:W-:Y:S01]  /*1160*/  ISETP.LT.AND P1, PT, R27.reuse, 0x1000, !P0 ;  /* 0x000010001b00780c */ /* 0x040fe20004721270 */
[C---:B------:R-:W-:Y:S01]  /*1170*/  IMAD R37, R27.reuse, 0xc00, R2 ;  /* 0x00000c001b257824 */ /* 0x040fe200078e0202 */
[C---:B------:R-:W-:Y:S01]  /*1180*/  LOP3.LUT R3, R27.reuse, 0x20, RZ, 0xfc, !PT ;  /* 0x000000201b037812 */ /* 0x040fe200078efcff */
[----:B------:R-:W5:Y:S01]  /*1190*/  LDS.128 R20, [R36+0x2200] ;  /* 0x0022000024147984 */ /* 0x000f620000000c00 */
[----:B------:R-:W-:Y:S01]  /*11a0*/  LOP3.LUT R2, R27, 0x30, RZ, 0xfc, !PT ;  /* 0x000000301b027812 */ /* 0x000fe200078efcff */
[----:B------:R-:W-:Y:S01]  /*11b0*/  VIADD R29, R37, 0xc000 ;  /* 0x0000c000251d7836 */ /* 0x000fe20000000000 */
[C---:B------:R-:W-:Y:S01]  /*11c0*/  LOP3.LUT R26, R27.reuse, 0x10, RZ, 0xfc, !PT ;  /* 0x000000101b1a7812 */ /* 0x040fe200078efcff */
[----:B------:R-:W5:Y:S01]  /*11d0*/  LDS.128 R16, [R36+0x3300] ;  /* 0x0033000024107984 */ /* 0x000f620000000c00 */
[----:B------:R-:W-:Y:S01]  /*11e0*/  LOP3.LUT R0, R27, 0x40, RZ, 0xfc, !PT ;  /* 0x000000401b007812 */ /* 0x000fe200078efcff */
[----:B------:R-:W-:Y:S01]  /*11f0*/  VIADD R31, R37, 0x24000 ;  /* 0x00024000251f7836 */ /* 0x000fe20000000000 */
[----:B------:R-:W-:Y:S01]  /*1200*/  ISETP.LT.AND P5, PT, R3, 0x1000, !P0 ;  /* 0x000010000300780c */ /* 0x000fe200047a1270 */
[----:B------:R-:W5:Y:S01]  /*1210*/  LDS.128 R12, [R36+0x4400] ;  /* 0x00440000240c7984 */ /* 0x000f620000000c00 */
[----:B------:R-:W-:Y:S01]  /*1220*/  ISETP.LT.AND P4, PT, R2, 0x1000, !P0 ;  /* 0x000010000200780c */ /* 0x000fe20004781270 */
[--C-:B--2---:R-:W-:Y:S01]  /*1230*/  IMAD.WIDE R2, R37, 0x2, R24.reuse ;  /* 0x0000000225027825 */ /* 0x104fe200078e0218 */
[----:B------:R-:W-:Y:S01]  /*1240*/  ISETP.LT.AND P6, PT, R26, 0x1000, !P0 ;  /* 0x000010001a00780c */ /* 0x000fe200047c1270 */
[----:B------:R-:W2:Y:S01]  /*1250*/  LDS.128 R8, [R36+0x5500] ;  /* 0x0055000024087984 */ /* 0x000ea20000000c00 */
[----:B------:R-:W-:Y:S01]  /*1260*/  LOP3.LUT R30, R27, 0x50, RZ, 0xfc, !PT ;  /* 0x000000501b1e7812 */ /* 0x000fe200078efcff */
[----:B---3--:R-:W-:Y:S01]  /*1270*/  VIADD R33, R37, 0x30000 ;  /* 0x0003000025217836 */ /* 0x008fe20000000000 */
[----:B------:R-:W-:Y:S01]  /*1280*/  ISETP.LT.AND P3, PT, R0, 0x1000, !P0 ;  /* 0x000010000000780c */ /* 0x000fe20004761270 */
[----:B------:R-:W3:Y:S01]  /*1290*/  LDS.128 R4, [R36+0x6600] ;  /* 0x0066000024047984 */ /* 0x000ee20000000c00 */
[----:B------:R-:W-:Y:S01]  /*12a0*/  LOP3.LUT R28, R27, 0x60, RZ, 0xfc, !PT ;  /* 0x000000601b1c7812 */ /* 0x000fe200078efcff */
[----:B------:R-:W-:Y:S01]  /*12b0*/  VIADD R35, R37, 0x3c000 ;  /* 0x0003c00025237836 */ /* 0x000fe20000000000 */
[----:B------:R-:W-:Y:S01]  /*12c0*/  LOP3.LUT R0, R27, 0x70, RZ, 0xfc, !PT ;  /* 0x000000701b007812 */ /* 0x000fe200078efcff */
[----:B------:R-:W-:Y:S01]  /*12d0*/  IMAD.WIDE R26, R29, 0x2, R24 ;  /* 0x000000021d1a7825 */ /* 0x000fe200078e0218 */
[----:B------:R-:W-:-:S03]  /*12e0*/  ISETP.LT.AND P2, PT, R30, 0x1000, !P0 ;  /* 0x000010001e00780c */ /* 0x000fc60004741270 */
[C---:B------:R-:W-:Y:S02]  /*12f0*/  VIADD R29, R37.reuse, 0x18000 ;  /* 0x00018000251d7836 */ /* 0x040fe40000000000 */
[----:B------:R-:W-:Y:S02]  /*1300*/  VIADD R39, R37, 0x48000 ;  /* 0x0004800025277836 */ /* 0x000fe40000000000 */
[--C-:B------:R-:W-:Y:S01]  /*1310*/  IMAD.WIDE R30, R31, 0x2, R24.reuse ;  /* 0x000000021f1e7825 */ /* 0x100fe200078e0218 */
[----:B----4-:R4:W-:Y:S01]  /*1320*/  @P1 STG.E.128 desc[UR16][R2.64], R44 ;  /* 0x0000002c02001986 */ /* 0x0109e2000c101d10 */
[----:B------:R-:W-:Y:S02]  /*1330*/  ISETP.LT.AND P1, PT, R28, 0x1000, !P0 ;  /* 0x000010001c00780c */ /* 0x000fe40004721270 */
[--C-:B------:R-:W-:Y:S01]  /*1340*/  IMAD.WIDE R28, R29, 0x2, R24.reuse ;  /* 0x000000021d1c7825 */ /* 0x100fe200078e0218 */
[----:B------:R-:W-:Y:S01]  /*1350*/  ISETP.LT.AND P0, PT, R0, 0x1000, !P0 ;  /* 0x000010000000780c */ /* 0x000fe20004701270 */
[----:B-1---5:R1:W-:Y:S04]  /*1360*/  @P6 STG.E.128 desc[UR16][R26.64], R52 ;  /* 0x000000341a006986 */ /* 0x0223e8000c101d10 */
[----:B------:R1:W-:Y:S04]  /*1370*/  @P5 STG.E.128 desc[UR16][R28.64], R20 ;  /* 0x000000141c005986 */ /* 0x0003e8000c101d10 */
[----:B------:R1:W-:Y:S01]  /*1380*/  @P4 STG.E.128 desc[UR16][R30.64], R16 ;  /* 0x000000101e004986 */ /* 0x0003e2000c101d10 */
[----:B----4-:R-:W-:-:S04]  /*1390*/  IMAD.WIDE R2, R33, 0x2, R24 ;  /* 0x0000000221027825 */ /* 0x010fc800078e0218 */
[--C-:B------:R-:W-:Y:S01]  /*13a0*/  IMAD.WIDE R32, R35, 0x2, R24.reuse ;  /* 0x0000000223207825 */ /* 0x100fe200078e0218 */
[----:B------:R1:W-:Y:S03]  /*13b0*/  @P3 STG.E.128 desc[UR16][R2.64], R12 ;  /* 0x0000000c02003986 */ /* 0x0003e6000c101d10 */
[----:B------:R-:W-:Y:S01]  /*13c0*/  IMAD.WIDE R34, R39, 0x2, R24 ;  /* 0x0000000227227825 */ /* 0x000fe200078e0218 */
[----:B--2---:R1:W-:Y:S04]  /*13d0*/  @P2 STG.E.128 desc[UR16][R32.64], R8 ;  /* 0x0000000820002986 */ /* 0x0043e8000c101d10 */
[----:B---3--:R1:W-:Y:S01]  /*13e0*/  @P1 STG.E.128 desc[UR16][R34.64], R4 ;  /* 0x0000000422001986 */ /* 0x0083e2000c101d10 */
[----:B------:R-:W-:Y:S05]  /*13f0*/  @!P0 EXIT ;  /* 0x000000000000894d */ /* 0x000fea0003800000 */
[----:B-1----:R-:W1:Y:S01]  /*1400*/  LDS.128 R4, [R36+0x7700] ;  /* 0x0077000024047984 */ /* 0x002e620000000c00 */
[----:B------:R-:W-:-:S04]  /*1410*/  VIADD R37, R37, 0x54000 ;  /* 0x0005400025257836 */ /* 0x000fc80000000000 */
[----:B------:R-:W-:-:S05]  /*1420*/  IMAD.WIDE R24, R37, 0x2, R24 ;  /* 0x0000000225187825 */ /* 0x000fca00078e0218 */
[----:B-1----:R-:W-:Y:S01]  /*1430*/  STG.E.128 desc[UR16][R24.64], R4 ;  /* 0x0000000418007986 */ /* 0x002fe2000c101d10 */
[----:B------:R-:W-:Y:S05]  /*1440*/  EXIT ;  /* 0x000000000000794d */ /* 0x000fea0003800000 */
.L_x_1:
[----:B------:R-:W-:-:S00]  /*1450*/  BRA `(.L_x_1) ;  /* 0xfffffffc00fc7947 */ /* 0x000fc0000383ffff */
[----:B------:R-:W-:-:S00]  /*1460*/  NOP ;  /* 0x0000000000007918 */ /* 0x000fc00000000000 */
        /* <DEDUP_REMOVED lines=9> */
.L_x_2:


//--------------------- .nv.shared.triton_mm      --------------------------
	.section	.nv.shared.triton_mm,"aw",@nobits
	.sectionflags	@""
	.align	16
	.zero		1024


//--------------------- .nv.constant0.triton_mm   --------------------------
	.section	.nv.constant0.triton_mm,"a",@progbits
	.sectionflags	@""
	.align	4
.nv.constant0.triton_mm:
	.zero		552
